	.headerflags	@"EF_CUDA_TEXMODE_UNIFIED EF_CUDA_64BIT_ADDRESS EF_CUDA_ACCELERATORS EF_CUDA_SM90 EF_CUDA_VIRTUAL_SM(EF_CUDA_SM90)"
	.elftype	@"ET_EXEC"


//--------------------- .nv.info                  --------------------------
	.section	.nv.info,"",@"SHT_CUDA_INFO"
	.align	4


	//----- nvinfo : EIATTR_REGCOUNT
	.align		4
        /*0000*/ 	.byte	0x04, 0x2f
        /*0002*/ 	.short	(.L_1 - .L_0)
	.align		4
.L_0:
        /*0004*/ 	.word	index@(triton_poi_fused_add_argmax_max_scatter_sub_5)
        /*0008*/ 	.word	0x00000014


	//----- nvinfo : EIATTR_MIN_STACK_SIZE
	.align		4
.L_1:
        /*000c*/ 	.byte	0x04, 0x12
        /*000e*/ 	.short	(.L_3 - .L_2)
	.align		4
.L_2:
        /*0010*/ 	.word	index@(triton_poi_fused_add_argmax_max_scatter_sub_5)
        /*0014*/ 	.word	0x00000000


	//----- nvinfo : EIATTR_FRAME_SIZE
	.align		4
.L_3:
        /*0018*/ 	.byte	0x04, 0x11
        /*001a*/ 	.short	(.L_5 - .L_4)
	.align		4
.L_4:
        /*001c*/ 	.word	index@(triton_poi_fused_add_argmax_max_scatter_sub_5)
        /*0020*/ 	.word	0x00000000


	//----- nvinfo : EIATTR_MIN_STACK_SIZE
	.align		4
.L_5:
        /*0024*/ 	.byte	0x04, 0x12
        /*0026*/ 	.short	(.L_7 - .L_6)
	.align		4
.L_6:
        /*0028*/ 	.word	index@(triton_poi_fused_add_argmax_max_scatter_sub_5)
        /*002c*/ 	.word	0x00000000
.L_7:


//--------------------- .nv.info.triton_poi_fused_add_argmax_max_scatter_sub_5 --------------------------
	.section	.nv.info.triton_poi_fused_add_argmax_max_scatter_sub_5,"",@"SHT_CUDA_INFO"
	.sectionflags	@""
	.align	4


	//----- nvinfo : EIATTR_CUDA_API_VERSION
	.align		4
        /*0000*/ 	.byte	0x04, 0x37
        /*0002*/ 	.short	(.L_9 - .L_8)
.L_8:
        /*0004*/ 	.word	0x0000007c


	//----- nvinfo : EIATTR_KPARAM_INFO
	.align		4
.L_9:
        /*0008*/ 	.byte	0x04, 0x17
        /*000a*/ 	.short	(.L_11 - .L_10)
.L_10:
        /*000c*/ 	.word	0x00000000
        /*0010*/ 	.short	0x0003
        /*0012*/ 	.short	0x0018
        /*0014*/ 	.byte	0x00, 0xf0, 0x11, 0x00


	//----- nvinfo : EIATTR_KPARAM_INFO
	.align		4
.L_11:
        /*0018*/ 	.byte	0x04, 0x17
        /*001a*/ 	.short	(.L_13 - .L_12)
.L_12:
        /*001c*/ 	.word	0x00000000
        /*0020*/ 	.short	0x0002
        /*0022*/ 	.short	0x0010
        /*0024*/ 	.byte	0x00, 0xf4, 0x21, 0x00


	//----- nvinfo : EIATTR_KPARAM_INFO
	.align		4
.L_13:
        /*0028*/ 	.byte	0x04, 0x17
        /*002a*/ 	.short	(.L_15 - .L_14)
.L_14:
        /*002c*/ 	.word	0x00000000
        /*0030*/ 	.short	0x0001
        /*0032*/ 	.short	0x0008
        /*0034*/ 	.byte	0x00, 0xf4, 0x21, 0x00


	//----- nvinfo : EIATTR_KPARAM_INFO
	.align		4
.L_15:
        /*0038*/ 	.byte	0x04, 0x17
        /*003a*/ 	.short	(.L_17 - .L_16)
.L_16:
        /*003c*/ 	.word	0x00000000
        /*0040*/ 	.short	0x0000
        /*0042*/ 	.short	0x0000
        /*0044*/ 	.byte	0x00, 0xf4, 0x21, 0x00


	//----- nvinfo : EIATTR_SPARSE_MMA_MASK
	.align		4
.L_17:
        /*0048*/ 	.byte	0x03, 0x50
        /*004a*/ 	.short	0x0000


	//----- nvinfo : EIATTR_MAXREG_COUNT
	.align		4
        /*004c*/ 	.byte	0x03, 0x1b
        /*004e*/ 	.short	0x00ff


	//----- nvinfo : EIATTR_EXIT_INSTR_OFFSETS
	.align		4
        /*0050*/ 	.byte	0x04, 0x1c
        /*0052*/ 	.short	(.L_19 - .L_18)


	//   ....[0]....
.L_18:
        /*0054*/ 	.word	0x00000a70


	//   ....[1]....
        /*0058*/ 	.word	0x00000ad0


	//----- nvinfo : EIATTR_REQNTID
	.align		4
.L_19:
        /*005c*/ 	.byte	0x04, 0x10
        /*005e*/ 	.short	(.L_21 - .L_20)
.L_20:
        /*0060*/ 	.word	0x00000020
        /*0064*/ 	.word	0x00000001
        /*0068*/ 	.word	0x00000001


	//----- nvinfo : EIATTR_CBANK_PARAM_SIZE
	.align		4
.L_21:
        /*006c*/ 	.byte	0x03, 0x19
        /*006e*/ 	.short	0x001c


	//----- nvinfo : EIATTR_PARAM_CBANK
	.align		4
        /*0070*/ 	.byte	0x04, 0x0a
        /*0072*/ 	.short	(.L_23 - .L_22)
	.align		4
.L_22:
        /*0074*/ 	.word	index@(.nv.constant0.triton_poi_fused_add_argmax_max_scatter_sub_5)
        /*0078*/ 	.short	0x0210
        /*007a*/ 	.short	0x001c


	//----- nvinfo : EIATTR_SW_WAR
	.align		4
.L_23:
        /*007c*/ 	.byte	0x04, 0x36
        /*007e*/ 	.short	(.L_25 - .L_24)
.L_24:
        /*0080*/ 	.word	0x00000008
.L_25:


//--------------------- .nv.callgraph             --------------------------
	.section	.nv.callgraph,"",@"SHT_CUDA_CALLGRAPH"
	.align	4
	.sectionentsize	8
	.align		4
        /*0000*/ 	.word	0x00000000
	.align		4
        /*0004*/ 	.word	0xffffffff
	.align		4
        /*0008*/ 	.word	0x00000000
	.align		4
        /*000c*/ 	.word	0xfffffffe
	.align		4
        /*0010*/ 	.word	0x00000000
	.align		4
        /*0014*/ 	.word	0xfffffffd
	.align		4
        /*0018*/ 	.word	0x00000000
	.align		4
        /*001c*/ 	.word	0xfffffffc


//--------------------- .text.triton_poi_fused_add_argmax_max_scatter_sub_5 --------------------------
	.section	.text.triton_poi_fused_add_argmax_max_scatter_sub_5,"ax",@progbits
	.align	128
        .global         triton_poi_fused_add_argmax_max_scatter_sub_5
        .type           triton_poi_fused_add_argmax_max_scatter_sub_5,@function
        .size           triton_poi_fused_add_argmax_max_scatter_sub_5,(.L_x_1 - triton_poi_fused_add_argmax_max_scatter_sub_5)
        .other          triton_poi_fused_add_argmax_max_scatter_sub_5,@"STO_CUDA_ENTRY STV_DEFAULT"
triton_poi_fused_add_argmax_max_scatter_sub_5:
.text.triton_poi_fused_add_argmax_max_scatter_sub_5:
[----:B------:R-:W0:Y:S02]  /*0000*/  LDC R1, c[0x0][0x28] ;  /* 0x00000a00ff017b82 */ /* 0x000e240000000800 */
[----:B------:R-:W1:Y:S01]  /*0010*/  S2R R0, SR_TID.X ;  /* 0x0000000000007919 */ /* 0x000e620000002100 */
[----:B------:R-:W2:Y:S01]  /*0020*/  LDC.64 R16, c[0x0][0x210] ;  /* 0x00008400ff107b82 */ /* 0x000ea20000000a00 */
[----:B------:R-:W-:Y:S01]  /*0030*/  ULDC.64 UR4, c[0x0][0x208] ;  /* 0x0000820000047ab9 */ /* 0x000fe20000000a00 */
[----:B------:R-:W-:Y:S01]  /*0040*/  CS2R R4, SRZ ;  /* 0x0000000000047805 */ /* 0x000fe2000001ff00 */
[----:B------:R-:W3:Y:S01]  /*0050*/  S2R R3, SR_CTAID.X ;  /* 0x0000000000037919 */ /* 0x000ee20000002500 */
[----:B-1----:R-:W-:-:S05]  /*0060*/  IMAD.SHL.U32 R0, R0, 0x2, RZ ;  /* 0x0000000200007824 */ /* 0x002fca00078e00ff */
[----:B------:R-:W-:-:S05]  /*0070*/  LOP3.LUT R0, R0, 0x3e, RZ, 0xc0, !PT ;  /* 0x0000003e00007812 */ /* 0x000fca00078ec0ff */
[----:B---3--:R-:W-:-:S05]  /*0080*/  IMAD R0, R3, 0x40, R0 ;  /* 0x0000004003007824 */ /* 0x008fca00078e0200 */
[----:B------:R-:W-:Y:S02]  /*0090*/  SHF.R.S32.HI R3, RZ, 0x1f, R0 ;  /* 0x0000001fff037819 */ /* 0x000fe40000011400 */
[----:B------:R-:W-:Y:S02]  /*00a0*/  ISETP.GE.AND P6, PT, R0, 0x40, PT ;  /* 0x000000400000780c */ /* 0x000fe40003fc6270 */
[----:B------:R-:W-:-:S05]  /*00b0*/  LEA.HI R3, R3, R0, RZ, 0x4 ;  /* 0x0000000003037211 */ /* 0x000fca00078f20ff */
[C---:B------:R-:W-:Y:S01]  /*00c0*/  IMAD.SHL.U32 R2, R3.reuse, 0x4, RZ ;  /* 0x0000000403027824 */ /* 0x040fe200078e00ff */
[----:B------:R-:W-:-:S04]  /*00d0*/  LOP3.LUT R3, R3, 0xfffffff0, RZ, 0xc0, !PT ;  /* 0xfffffff003037812 */ /* 0x000fc800078ec0ff */
[----:B------:R-:W-:-:S04]  /*00e0*/  LOP3.LUT R2, R2, 0xffffffc0, RZ, 0xc0, !PT ;  /* 0xffffffc002027812 */ /* 0x000fc800078ec0ff */
[----:B------:R-:W-:Y:S02]  /*00f0*/  IADD3 R9, R2, R0, -R3 ;  /* 0x0000000002097210 */ /* 0x000fe40007ffe803 */
[----:B------:R-:W-:-:S03]  /*0100*/  CS2R R2, SRZ ;  /* 0x0000000000027805 */ /* 0x000fc6000001ff00 */
[C---:B------:R-:W-:Y:S02]  /*0110*/  VIADD R13, R9.reuse, 0x10 ;  /* 0x00000010090d7836 */ /* 0x040fe40000000000 */
[----:B--2---:R-:W-:-:S04]  /*0120*/  IMAD.WIDE R10, R9, 0x4, R16 ;  /* 0x00000004090a7825 */ /* 0x004fc800078e0210 */
[----:B------:R-:W-:Y:S01]  /*0130*/  IMAD.WIDE R12, R13, 0x4, R16 ;  /* 0x000000040d0c7825 */ /* 0x000fe200078e0210 */
[----:B------:R-:W2:Y:S04]  /*0140*/  @!P6 LDG.E.64 R2, desc[UR4][R10.64] ;  /* 0x000000040a02e981 */ /* 0x000ea8000c1e1b00 */
[----:B------:R-:W3:Y:S01]  /*0150*/  @!P6 LDG.E.64 R4, desc[UR4][R12.64] ;  /* 0x000000040c04e981 */ /* 0x000ee2000c1e1b00 */
[----:B------:R-:W-:Y:S01]  /*0160*/  VIADD R15, R9, 0x20 ;  /* 0x00000020090f7836 */ /* 0x000fe20000000000 */
[----:B------:R-:W-:-:S03]  /*0170*/  CS2R R6, SRZ ;  /* 0x0000000000067805 */ /* 0x000fc6000001ff00 */
[----:B------:R-:W-:-:S05]  /*0180*/  IMAD.WIDE R14, R15, 0x4, R16 ;  /* 0x000000040f0e7825 */ /* 0x000fca00078e0210 */
[----:B------:R-:W4:Y:S01]  /*0190*/  @!P6 LDG.E.64 R6, desc[UR4][R14.64] ;  /* 0x000000040e06e981 */ /* 0x000f22000c1e1b00 */
[----:B------:R-:W-:-:S04]  /*01a0*/  VIADD R9, R9, 0x30 ;  /* 0x0000003009097836 */ /* 0x000fc80000000000 */
[----:B------:R-:W-:Y:S01]  /*01b0*/  IMAD.WIDE R16, R9, 0x4, R16 ;  /* 0x0000000409107825 */ /* 0x000fe200078e0210 */
[----:B------:R-:W-:-:S06]  /*01c0*/  CS2R R8, SRZ ;  /* 0x0000000000087805 */ /* 0x000fcc000001ff00 */
[----:B------:R-:W5:Y:S01]  /*01d0*/  @!P6 LDG.E.64 R8, desc[UR4][R16.64] ;  /* 0x000000041008e981 */ /* 0x000f62000c1e1b00 */
[----:B--2---:R-:W-:-:S04]  /*01e0*/  FSETP.NAN.AND P0, PT, R2, R2, PT ;  /* 0x000000020200720b */ /* 0x004fc80003f08000 */
[CC--:B---3--:R-:W-:Y:S02]  /*01f0*/  FSETP.NUM.AND P1, PT, R4.reuse, R4.reuse, P0 ;  /* 0x000000040400720b */ /* 0x0c8fe40000727000 */
[-C--:B------:R-:W-:Y:S02]  /*0200*/  FSETP.NAN.AND P2, PT, R4, R4.reuse, P0 ;  /* 0x000000040400720b */ /* 0x080fe40000748000 */
[----:B------:R-:W-:Y:S02]  /*0210*/  FSETP.NAN.AND P0, PT, R3, R3, PT ;  /* 0x000000030300720b */ /* 0x000fe40003f08000 */
[CC--:B------:R-:W-:Y:S02]  /*0220*/  FSETP.GT.OR P4, PT, R2.reuse, R4.reuse, P1 ;  /* 0x000000040200720b */ /* 0x0c0fe40000f84400 */
[----:B------:R-:W-:Y:S02]  /*0230*/  FSETP.EQ.OR P3, PT, R2, R4, P2 ;  /* 0x000000040200720b */ /* 0x000fe40001762400 */
[----:B------:R-:W-:-:S02]  /*0240*/  FSETP.NUM.AND P1, PT, R5, R5, P0 ;  /* 0x000000050500720b */ /* 0x000fc40000727000 */
[-C--:B------:R-:W-:Y:S02]  /*0250*/  FSETP.NAN.AND P2, PT, R5, R5.reuse, P0 ;  /* 0x000000050500720b */ /* 0x080fe40000748000 */
[----:B------:R-:W-:Y:S02]  /*0260*/  PLOP3.LUT P4, PT, P4, P3, PT, 0xa8, 0x0 ;  /* 0x000000000000781c */ /* 0x000fe40002787570 */
[CC--:B------:R-:W-:Y:S02]  /*0270*/  FSETP.GT.OR P0, PT, R3.reuse, R5.reuse, P1 ;  /* 0x000000050300720b */ /* 0x0c0fe40000f04400 */
[----:B------:R-:W-:Y:S02]  /*0280*/  FSETP.EQ.OR P2, PT, R3, R5, P2 ;  /* 0x000000050300720b */ /* 0x000fe40001742400 */
[----:B------:R-:W-:Y:S02]  /*0290*/  FSEL R11, R2, R4, P4 ;  /* 0x00000004020b7208 */ /* 0x000fe40002000000 */
[----:B------:R-:W-:-:S02]  /*02a0*/  PLOP3.LUT P0, PT, P0, P2, PT, 0xa8, 0x0 ;  /* 0x000000000000781c */ /* 0x000fc40000705570 */
[----:B------:R-:W-:Y:S02]  /*02b0*/  FSETP.NAN.AND P1, PT, R11, R11, PT ;  /* 0x0000000b0b00720b */ /* 0x000fe40003f28000 */
[----:B------:R-:W-:Y:S02]  /*02c0*/  FSEL R10, R3, R5, P0 ;  /* 0x00000005030a7208 */ /* 0x000fe40000000000 */
[CC--:B----4-:R-:W-:Y:S02]  /*02d0*/  FSETP.NUM.AND P5, PT, R6.reuse, R6.reuse, P1 ;  /* 0x000000060600720b */ /* 0x0d0fe40000fa7000 */
[----:B------:R-:W-:Y:S02]  /*02e0*/  FSETP.NAN.AND P3, PT, R6, R6, P1 ;  /* 0x000000060600720b */ /* 0x000fe40000f68000 */
[----:B------:R-:W-:Y:S02]  /*02f0*/  FSETP.NAN.AND P2, PT, R10, R10, PT ;  /* 0x0000000a0a00720b */ /* 0x000fe40003f48000 */
[----:B------:R-:W-:-:S02]  /*0300*/  FSETP.GT.OR P5, PT, R11, R6, P5 ;  /* 0x000000060b00720b */ /* 0x000fc40002fa4400 */
[-C--:B------:R-:W-:Y:S02]  /*0310*/  FSETP.EQ.OR P3, PT, R11, R6.reuse, P3 ;  /* 0x000000060b00720b */ /* 0x080fe40001f62400 */
[CC--:B------:R-:W-:Y:S02]  /*0320*/  FSETP.NUM.AND P1, PT, R7.reuse, R7.reuse, P2 ;  /* 0x000000070700720b */ /* 0x0c0fe40001727000 */
[----:B------:R-:W-:Y:S02]  /*0330*/  PLOP3.LUT P5, PT, P5, P3, PT, 0xa8, 0x0 ;  /* 0x000000000000781c */ /* 0x000fe40002fa7570 */
[-C--:B------:R-:W-:Y:S02]  /*0340*/  FSETP.NAN.AND P2, PT, R7, R7.reuse, P2 ;  /* 0x000000070700720b */ /* 0x080fe40001748000 */
[----:B------:R-:W-:Y:S02]  /*0350*/  FSEL R11, R11, R6, P5 ;  /* 0x000000060b0b7208 */ /* 0x000fe40002800000 */
[----:B------:R-:W-:-:S02]  /*0360*/  FSETP.GT.OR P1, PT, R10, R7, P1 ;  /* 0x000000070a00720b */ /* 0x000fc40000f24400 */
[----:B------:R-:W-:Y:S02]  /*0370*/  FSETP.EQ.OR P2, PT, R10, R7, P2 ;  /* 0x000000070a00720b */ /* 0x000fe40001742400 */
[----:B------:R-:W-:Y:S02]  /*0380*/  FSETP.NAN.AND P3, PT, R11, R11, PT ;  /* 0x0000000b0b00720b */ /* 0x000fe40003f68000 */
[----:B------:R-:W-:Y:S02]  /*0390*/  PLOP3.LUT P1, PT, P1, P2, PT, 0xa8, 0x0 ;  /* 0x000000000000781c */ /* 0x000fe40000f25570 */
[-C--:B-----5:R-:W-:Y:S02]  /*03a0*/  FSETP.NUM.AND P2, PT, R8, R8.reuse, P3 ;  /* 0x000000080800720b */ /* 0x0a0fe40001f47000 */
[----:B------:R-:W-:Y:S02]  /*03b0*/  FSEL R12, R10, R7, P1 ;  /* 0x000000070a0c7208 */ /* 0x000fe40000800000 */
[----:B------:R-:W-:-:S02]  /*03c0*/  FSETP.NAN.AND P3, PT, R8, R8, P3 ;  /* 0x000000080800720b */ /* 0x000fc40001f68000 */
[----:B------:R-:W-:Y:S02]  /*03d0*/  SEL R10, RZ, 0x1, P4 ;  /* 0x00000001ff0a7807 */ /* 0x000fe40002000000 */
[----:B------:R-:W-:Y:S02]  /*03e0*/  FSETP.NAN.AND P4, PT, R12, R12, PT ;  /* 0x0000000c0c00720b */ /* 0x000fe40003f88000 */
[CC--:B------:R-:W-:Y:S02]  /*03f0*/  FSETP.GT.OR P2, PT, R11.reuse, R8.reuse, P2 ;  /* 0x000000080b00720b */ /* 0x0c0fe40001744400 */
[----:B------:R-:W-:Y:S02]  /*0400*/  FSETP.EQ.OR P3, PT, R11, R8, P3 ;  /* 0x000000080b00720b */ /* 0x000fe40001f62400 */
[----:B------:R-:W-:Y:S02]  /*0410*/  SEL R11, R10, 0x2, P5 ;  /* 0x000000020a0b7807 */ /* 0x000fe40002800000 */
[----:B------:R-:W-:-:S02]  /*0420*/  FSETP.NUM.AND P5, PT, R9, R9, P4 ;  /* 0x000000090900720b */ /* 0x000fc400027a7000 */
[----:B------:R-:W-:Y:S02]  /*0430*/  PLOP3.LUT P2, PT, P2, P3, PT, 0xa8, 0x0 ;  /* 0x000000000000781c */ /* 0x000fe40001747570 */
[-C--:B------:R-:W-:Y:S02]  /*0440*/  FSETP.NAN.AND P4, PT, R9, R9.reuse, P4 ;  /* 0x000000090900720b */ /* 0x080fe40002788000 */
[----:B------:R-:W-:Y:S02]  /*0450*/  SEL R11, R11, 0x3, P2 ;  /* 0x000000030b0b7807 */ /* 0x000fe40001000000 */
[----:B------:R-:W-:Y:S02]  /*0460*/  SEL R10, RZ, 0x1, P0 ;  /* 0x00000001ff0a7807 */ /* 0x000fe40000000000 */
[CC--:B------:R-:W-:Y:S02]  /*0470*/  FSETP.GT.OR P5, PT, R12.reuse, R9.reuse, P5 ;  /* 0x000000090c00720b */ /* 0x0c0fe40002fa4400 */
[----:B------:R-:W-:-:S02]  /*0480*/  FSETP.EQ.OR P4, PT, R12, R9, P4 ;  /* 0x000000090c00720b */ /* 0x000fc40002782400 */
[----:B------:R-:W-:Y:S02]  /*0490*/  PRMT R16, R11, 0x9910, RZ ;  /* 0x000099100b107816 */ /* 0x000fe400000000ff */
[----:B------:R-:W-:Y:S02]  /*04a0*/  SEL R10, R10, 0x2, P1 ;  /* 0x000000020a0a7807 */ /* 0x000fe40000800000 */
[----:B------:R-:W-:Y:S02]  /*04b0*/  PLOP3.LUT P4, PT, P5, P4, PT, 0xa8, 0x0 ;  /* 0x000000000000781c */ /* 0x000fe40002f89570 */
[----:B------:R-:W-:Y:S02]  /*04c0*/  ISETP.EQ.AND P1, PT, R16, RZ, PT ;  /* 0x000000ff1000720c */ /* 0x000fe40003f22270 */
[----:B------:R-:W-:Y:S02]  /*04d0*/  SEL R10, R10, 0x3, P4 ;  /* 0x000000030a0a7807 */ /* 0x000fe40002000000 */
[----:B------:R-:W-:-:S02]  /*04e0*/  ISETP.EQ.AND P0, PT, R16, 0x1, PT ;  /* 0x000000011000780c */ /* 0x000fc40003f02270 */
[----:B------:R-:W-:Y:S02]  /*04f0*/  SEL R15, RZ, 0x3f800000, !P1 ;  /* 0x3f800000ff0f7807 */ /* 0x000fe40004800000 */
[----:B------:R-:W-:Y:S02]  /*0500*/  PRMT R17, R10, 0x9910, RZ ;  /* 0x000099100a117816 */ /* 0x000fe400000000ff */
[----:B------:R-:W-:Y:S01]  /*0510*/  SEL R13, RZ, 0x3f800000, !P0 ;  /* 0x3f800000ff0d7807 */ /* 0x000fe20004000000 */
[--C-:B------:R-:W-:Y:S01]  /*0520*/  FADD R15, R15, -R2.reuse ;  /* 0x800000020f0f7221 */ /* 0x100fe20000000000 */
[C---:B------:R-:W-:Y:S02]  /*0530*/  ISETP.EQ.AND P1, PT, R17.reuse, RZ, PT ;  /* 0x000000ff1100720c */ /* 0x040fe40003f22270 */
[----:B------:R-:W-:Y:S01]  /*0540*/  ISETP.EQ.AND P0, PT, R17, 0x1, PT ;  /* 0x000000011100780c */ /* 0x000fe20003f02270 */
[----:B------:R-:W-:Y:S01]  /*0550*/  FADD R14, R15, R2 ;  /* 0x000000020f0e7221 */ /* 0x000fe20000000000 */
[----:B------:R-:W-:Y:S01]  /*0560*/  SEL R12, RZ, 0x3f800000, !P1 ;  /* 0x3f800000ff0c7807 */ /* 0x000fe20004800000 */
[----:B------:R-:W-:Y:S01]  /*0570*/  FADD R13, R13, -R4 ;  /* 0x800000040d0d7221 */ /* 0x000fe20000000000 */
[----:B------:R-:W-:-:S02]  /*0580*/  SEL R2, RZ, 0x3f800000, !P0 ;  /* 0x3f800000ff027807 */ /* 0x000fc40004000000 */
[----:B------:R-:W-:Y:S01]  /*0590*/  FSETP.NAN.AND P0, PT, R14, R14, PT ;  /* 0x0000000e0e00720b */ /* 0x000fe20003f08000 */
[----:B------:R-:W-:Y:S01]  /*05a0*/  FADD R13, R13, R4 ;  /* 0x000000040d0d7221 */ /* 0x000fe20000000000 */
[----:B------:R-:W-:Y:S01]  /*05b0*/  FADD R12, R12, -R3 ;  /* 0x800000030c0c7221 */ /* 0x000fe20000000000 */
[----:B------:R-:W-:Y:S01]  /*05c0*/  FADD R2, R2, -R5 ;  /* 0x8000000502027221 */ /* 0x000fe20000000000 */
[----:B------:R-:W-:Y:S02]  /*05d0*/  ISETP.EQ.AND P5, PT, R16, 0x2, PT ;  /* 0x000000021000780c */ /* 0x000fe40003fa2270 */
[----:B------:R-:W-:Y:S01]  /*05e0*/  FADD R12, R12, R3 ;  /* 0x000000030c0c7221 */ /* 0x000fe20000000000 */
[CC--:B------:R-:W-:Y:S01]  /*05f0*/  FSETP.NUM.AND P1, PT, R13.reuse, R13.reuse, P0 ;  /* 0x0000000d0d00720b */ /* 0x0c0fe20000727000 */
[----:B------:R-:W-:Y:S01]  /*0600*/  FADD R5, R2, R5 ;  /* 0x0000000502057221 */ /* 0x000fe20000000000 */
[-C--:B------:R-:W-:Y:S02]  /*0610*/  FSETP.NAN.AND P3, PT, R13, R13.reuse, P0 ;  /* 0x0000000d0d00720b */ /* 0x080fe40000768000 */
[----:B------:R-:W-:-:S02]  /*0620*/  FSETP.GT.OR P0, PT, R14, R13, P1 ;  /* 0x0000000d0e00720b */ /* 0x000fc40000f04400 */
[----:B------:R-:W-:Y:S02]  /*0630*/  FSETP.EQ.OR P3, PT, R14, R13, P3 ;  /* 0x0000000d0e00720b */ /* 0x000fe40001f62400 */
[----:B------:R-:W-:Y:S02]  /*0640*/  FSETP.NAN.AND P1, PT, R12, R12, PT ;  /* 0x0000000c0c00720b */ /* 0x000fe40003f28000 */
[----:B------:R-:W-:Y:S02]  /*0650*/  PLOP3.LUT P0, PT, P0, P3, PT, 0xa8, 0x0 ;  /* 0x000000000000781c */ /* 0x000fe40000707570 */
[CC--:B------:R-:W-:Y:S02]  /*0660*/  FSETP.NUM.AND P3, PT, R5.reuse, R5.reuse, P1 ;  /* 0x000000050500720b */ /* 0x0c0fe40000f67000 */
[----:B------:R-:W-:Y:S02]  /*0670*/  FSETP.NAN.AND P1, PT, R5, R5, P1 ;  /* 0x000000050500720b */ /* 0x000fe40000f28000 */
[----:B------:R-:W-:-:S02]  /*0680*/  SEL R3, RZ, 0x3f800000, !P5 ;  /* 0x3f800000ff037807 */ /* 0x000fc40006800000 */
[----:B------:R-:W-:Y:S02]  /*0690*/  ISETP.EQ.AND P5, PT, R17, 0x2, PT ;  /* 0x000000021100780c */ /* 0x000fe40003fa2270 */
[CC--:B------:R-:W-:Y:S01]  /*06a0*/  FSETP.GT.OR P3, PT, R12.reuse, R5.reuse, P3 ;  /* 0x000000050c00720b */ /* 0x0c0fe20001f64400 */
[--C-:B------:R-:W-:Y:S01]  /*06b0*/  FADD R3, R3, -R6.reuse ;  /* 0x8000000603037221 */ /* 0x100fe20000000000 */
[----:B------:R-:W-:Y:S02]  /*06c0*/  FSETP.EQ.OR P1, PT, R12, R5, P1 ;  /* 0x000000050c00720b */ /* 0x000fe40000f22400 */
[----:B------:R-:W-:Y:S01]  /*06d0*/  SEL R2, RZ, 0x3f800000, !P5 ;  /* 0x3f800000ff027807 */ /* 0x000fe20006800000 */
[----:B------:R-:W-:Y:S01]  /*06e0*/  FADD R6, R3, R6 ;  /* 0x0000000603067221 */ /* 0x000fe20000000000 */
[----:B------:R-:W-:Y:S02]  /*06f0*/  PLOP3.LUT P1, PT, P3, P1, PT, 0xa8, 0x0 ;  /* 0x000000000000781c */ /* 0x000fe40001f23570 */
[----:B------:R-:W-:Y:S01]  /*0700*/  FSEL R13, R14, R13, P0 ;  /* 0x0000000d0e0d7208 */ /* 0x000fe20000000000 */
[----:B------:R-:W-:Y:S01]  /*0710*/  FADD R2, R2, -R7 ;  /* 0x8000000702027221 */ /* 0x000fe20000000000 */
[----:B------:R-:W-:-:S02]  /*0720*/  FSEL R12, R12, R5, P1 ;  /* 0x000000050c0c7208 */ /* 0x000fc40000800000 */
[----:B------:R-:W-:Y:S01]  /*0730*/  FSETP.NAN.AND P3, PT, R13, R13, PT ;  /* 0x0000000d0d00720b */ /* 0x000fe20003f68000 */
[----:B------:R-:W-:Y:S01]  /*0740*/  FADD R7, R2, R7 ;  /* 0x0000000702077221 */ /* 0x000fe20000000000 */
[----:B------:R-:W-:Y:S01]  /*0750*/  FSEL R3, RZ, 1, P2 ;  /* 0x3f800000ff037808 */ /* 0x000fe20001000000 */
[----:B------:R-:W1:Y:S01]  /*0760*/  LDC.64 R4, c[0x0][0x220] ;  /* 0x00008800ff047b82 */ /* 0x000e620000000a00 */
[----:B------:R-:W-:Y:S02]  /*0770*/  FSETP.NAN.AND P5, PT, R12, R12, PT ;  /* 0x0000000c0c00720b */ /* 0x000fe40003fa8000 */
[----:B------:R-:W-:Y:S01]  /*0780*/  FSEL R2, RZ, 1, P4 ;  /* 0x3f800000ff027808 */ /* 0x000fe20002000000 */
[--C-:B------:R-:W-:Y:S01]  /*0790*/  FADD R3, R3, -R8.reuse ;  /* 0x8000000803037221 */ /* 0x100fe20000000000 */
[CC--:B------:R-:W-:Y:S02]  /*07a0*/  FSETP.NUM.AND P4, PT, R6.reuse, R6.reuse, P3 ;  /* 0x000000060600720b */ /* 0x0c0fe40001f87000 */
[-C--:B------:R-:W-:Y:S01]  /*07b0*/  FSETP.NAN.AND P3, PT, R6, R6.reuse, P3 ;  /* 0x000000060600720b */ /* 0x080fe20001f68000 */
[--C-:B------:R-:W-:Y:S01]  /*07c0*/  FADD R2, R2, -R9.reuse ;  /* 0x8000000902027221 */ /* 0x100fe20000000000 */
[-C--:B------:R-:W-:Y:S01]  /*07d0*/  FSETP.NUM.AND P2, PT, R7, R7.reuse, P5 ;  /* 0x000000070700720b */ /* 0x080fe20002f47000 */
[----:B------:R-:W-:Y:S01]  /*07e0*/  FADD R8, R3, R8 ;  /* 0x0000000803087221 */ /* 0x000fe20000000000 */
[----:B------:R-:W-:Y:S01]  /*07f0*/  FSETP.NAN.AND P5, PT, R7, R7, P5 ;  /* 0x000000070700720b */ /* 0x000fe20002fa8000 */
[----:B------:R-:W-:Y:S01]  /*0800*/  FADD R9, R2, R9 ;  /* 0x0000000902097221 */ /* 0x000fe20000000000 */
[CC--:B------:R-:W-:Y:S01]  /*0810*/  FSETP.GT.OR P4, PT, R13.reuse, R6.reuse, P4 ;  /* 0x000000060d00720b */ /* 0x0c0fe20002784400 */
[----:B------:R-:W2:Y:S01]  /*0820*/  LDC.64 R2, c[0x0][0x218] ;  /* 0x00008600ff027b82 */ /* 0x000ea20000000a00 */
[----:B------:R-:W-:-:S02]  /*0830*/  FSETP.EQ.OR P3, PT, R13, R6, P3 ;  /* 0x000000060d00720b */ /* 0x000fc40001f62400 */
[CC--:B------:R-:W-:Y:S02]  /*0840*/  FSETP.GT.OR P2, PT, R12.reuse, R7.reuse, P2 ;  /* 0x000000070c00720b */ /* 0x0c0fe40001744400 */
[----:B------:R-:W-:Y:S02]  /*0850*/  FSETP.EQ.OR P5, PT, R12, R7, P5 ;  /* 0x000000070c00720b */ /* 0x000fe40002fa2400 */
[----:B------:R-:W-:Y:S02]  /*0860*/  PLOP3.LUT P3, PT, P4, P3, PT, 0xa8, 0x0 ;  /* 0x000000000000781c */ /* 0x000fe40002767570 */
[----:B------:R-:W-:Y:S01]  /*0870*/  PLOP3.LUT P2, PT, P2, P5, PT, 0xa8, 0x0 ;  /* 0x000000000000781c */ /* 0x000fe2000174b570 */
[----:B-1----:R-:W-:Y:S01]  /*0880*/  IMAD.WIDE R4, R0, 0x8, R4 ;  /* 0x0000000800047825 */ /* 0x002fe200078e0204 */
[----:B------:R-:W-:Y:S02]  /*0890*/  FSEL R13, R13, R6, P3 ;  /* 0x000000060d0d7208 */ /* 0x000fe40001800000 */
[----:B------:R-:W-:-:S02]  /*08a0*/  SEL R14, RZ, 0x1, P0 ;  /* 0x00000001ff0e7807 */ /* 0x000fc40000000000 */
[----:B------:R-:W-:Y:S02]  /*08b0*/  FSEL R12, R12, R7, P2 ;  /* 0x000000070c0c7208 */ /* 0x000fe40001000000 */
[----:B------:R-:W-:Y:S02]  /*08c0*/  SEL R15, RZ, 0x1, P1 ;  /* 0x00000001ff0f7807 */ /* 0x000fe40000800000 */
[----:B------:R-:W-:Y:S02]  /*08d0*/  SEL R14, R14, 0x2, P3 ;  /* 0x000000020e0e7807 */ /* 0x000fe40001800000 */
[----:B------:R-:W-:Y:S02]  /*08e0*/  FSETP.NAN.AND P0, PT, R13, R13, PT ;  /* 0x0000000d0d00720b */ /* 0x000fe40003f08000 */
[----:B------:R-:W-:Y:S01]  /*08f0*/  SEL R15, R15, 0x2, P2 ;  /* 0x000000020f0f7807 */ /* 0x000fe20001000000 */
[----:B--2---:R-:W-:Y:S01]  /*0900*/  IMAD.WIDE R2, R0, 0x8, R2 ;  /* 0x0000000800027825 */ /* 0x004fe200078e0202 */
[----:B------:R-:W-:-:S02]  /*0910*/  FSETP.NAN.AND P3, PT, R12, R12, PT ;  /* 0x0000000c0c00720b */ /* 0x000fc40003f68000 */
[-C--:B------:R-:W-:Y:S02]  /*0920*/  FSETP.NAN.AND P4, PT, R8, R8.reuse, PT ;  /* 0x000000080800720b */ /* 0x080fe40003f88000 */
[----:B------:R-:W-:Y:S02]  /*0930*/  SEL R7, R14, 0x3, P0 ;  /* 0x000000030e077807 */ /* 0x000fe40000000000 */
[----:B------:R-:W-:Y:S02]  /*0940*/  FSETP.NAN.AND P2, PT, R9, R9, PT ;  /* 0x000000090900720b */ /* 0x000fe40003f48000 */
[----:B------:R-:W-:Y:S02]  /*0950*/  SEL R6, R15, 0x3, P3 ;  /* 0x000000030f067807 */ /* 0x000fe40001800000 */
[----:B------:R-:W-:Y:S02]  /*0960*/  FSETP.NEU.AND P1, PT, R13, R8, PT ;  /* 0x000000080d00720b */ /* 0x000fe40003f2d000 */
[----:B------:R-:W-:-:S02]  /*0970*/  SEL R7, R7, 0x3, P4 ;  /* 0x0000000307077807 */ /* 0x000fc40002000000 */
[----:B------:R-:W-:Y:S02]  /*0980*/  FSETP.NEU.AND P5, PT, R12, R9, PT ;  /* 0x000000090c00720b */ /* 0x000fe40003fad000 */
[----:B------:R-:W-:Y:S02]  /*0990*/  SEL R6, R6, 0x3, P2 ;  /* 0x0000000306067807 */ /* 0x000fe40001000000 */
[----:B------:R-:W-:Y:S02]  /*09a0*/  SEL R7, R14, R7, !P1 ;  /* 0x000000070e077207 */ /* 0x000fe40004800000 */
[----:B------:R-:W-:Y:S02]  /*09b0*/  FSETP.GT.AND P1, PT, R13, R8, PT ;  /* 0x000000080d00720b */ /* 0x000fe40003f24000 */
[----:B------:R-:W-:Y:S02]  /*09c0*/  SEL R6, R15, R6, !P5 ;  /* 0x000000060f067207 */ /* 0x000fe40006800000 */
[----:B------:R-:W-:Y:S01]  /*09d0*/  FSETP.GT.AND P5, PT, R12, R9, PT ;  /* 0x000000090c00720b */ /* 0x000fe20003fa4000 */
[----:B------:R-:W-:Y:S01]  /*09e0*/  IMAD.MOV.U32 R9, RZ, RZ, RZ ;  /* 0x000000ffff097224 */ /* 0x000fe200078e00ff */
[----:B------:R-:W-:Y:S01]  /*09f0*/  LOP3.LUT R8, R11, 0xffff, RZ, 0xc0, !PT ;  /* 0x0000ffff0b087812 */ /* 0x000fe200078ec0ff */
[----:B------:R-:W-:Y:S01]  /*0a00*/  IMAD.MOV.U32 R11, RZ, RZ, RZ ;  /* 0x000000ffff0b7224 */ /* 0x000fe200078e00ff */
[----:B------:R-:W-:-:S02]  /*0a10*/  LOP3.LUT R10, R10, 0xffff, RZ, 0xc0, !PT ;  /* 0x0000ffff0a0a7812 */ /* 0x000fc400078ec0ff */
[----:B------:R-:W-:Y:S02]  /*0a20*/  @P0 SEL R7, R7, R14, P4 ;  /* 0x0000000e07070207 */ /* 0x000fe40002000000 */
[----:B------:R-:W-:Y:S01]  /*0a30*/  @P3 SEL R6, R6, R15, P2 ;  /* 0x0000000f06063207 */ /* 0x000fe20001000000 */
[----:B------:R1:W-:Y:S01]  /*0a40*/  @!P6 STG.E.128 desc[UR4][R2.64], R8 ;  /* 0x000000080200e986 */ /* 0x0003e2000c101d04 */
[----:B------:R-:W-:Y:S02]  /*0a50*/  SEL R7, R14, R7, P1 ;  /* 0x000000070e077207 */ /* 0x000fe40000800000 */
[----:B------:R-:W-:Y:S01]  /*0a60*/  SEL R6, R15, R6, P5 ;  /* 0x000000060f067207 */ /* 0x000fe20002800000 */
[----:B------:R-:W-:Y:S06]  /*0a70*/  @P6 EXIT ;  /* 0x000000000000694d */ /* 0x000fec0003800000 */
[----:B-1----:R-:W-:Y:S02]  /*0a80*/  IMAD.MOV.U32 R8, RZ, RZ, R7 ;  /* 0x000000ffff087224 */ /* 0x002fe400078e0007 */
[----:B------:R-:W-:Y:S02]  /*0a90*/  IMAD.MOV.U32 R9, RZ, RZ, RZ ;  /* 0x000000ffff097224 */ /* 0x000fe400078e00ff */
[----:B------:R-:W-:Y:S02]  /*0aa0*/  IMAD.MOV.U32 R10, RZ, RZ, R6 ;  /* 0x000000ffff0a7224 */ /* 0x000fe400078e0006 */
[----:B------:R-:W-:-:S05]  /*0ab0*/  IMAD.MOV.U32 R11, RZ, RZ, RZ ;  /* 0x000000ffff0b7224 */ /* 0x000fca00078e00ff */
[----:B------:R-:W-:Y:S01]  /*0ac0*/  STG.E.128 desc[UR4][R4.64], R8 ;  /* 0x0000000804007986 */ /* 0x000fe2000c101d04 */
[----:B------:R-:W-:Y:S05]  /*0ad0*/  EXIT ;  /* 0x000000000000794d */ /* 0x000fea0003800000 */
.L_x_0:
[----:B------:R-:W-:-:S00]  /*0ae0*/  BRA `(.L_x_0) ;  /* 0xfffffffc00fc7947 */ /* 0x000fc0000383ffff */
[----:B------:R-:W-:-:S00]  /*0af0*/  NOP ;  /* 0x0000000000007918 */ /* 0x000fc00000000000 */
        /* <DEDUP_REMOVED lines=8> */
.L_x_1:


//--------------------- .nv.constant0.triton_poi_fused_add_argmax_max_scatter_sub_5 --------------------------
	.section	.nv.constant0.triton_poi_fused_add_argmax_max_scatter_sub_5,"a",@progbits
	.sectionflags	@""
	.align	4
.nv.constant0.triton_poi_fused_add_argmax_max_scatter_sub_5:
	.zero		556
